//
// Generated by NVIDIA NVVM Compiler
//
// Compiler Build ID: CL-36424714
// Cuda compilation tools, release 13.0, V13.0.88
// Based on NVVM 20.0.0
//

.version 9.0
.target sm_100
.address_size 64

	// .globl	color24bitTo32bit

.visible .entry color24bitTo32bit(
	.param .u64 color24bitTo32bit_param_0,
	.param .u64 .ptr .align 1 color24bitTo32bit_param_1,
	.param .u32 color24bitTo32bit_param_2,
	.param .u32 color24bitTo32bit_param_3,
	.param .u32 color24bitTo32bit_param_4
)
{
	.reg .pred 	%p<5>;
	.reg .b16 	%rs<6>;
	.reg .b32 	%r<19>;
	.reg .b64 	%rd<10>;

	ld.param.u64 	%rd1, [color24bitTo32bit_param_0];
	ld.param.u64 	%rd2, [color24bitTo32bit_param_1];
	ld.param.u32 	%r3, [color24bitTo32bit_param_2];
	ld.param.u32 	%r4, [color24bitTo32bit_param_3];
	ld.param.u32 	%r5, [color24bitTo32bit_param_4];
	mov.u32 	%r7, %ntid.x;
	mov.u32 	%r8, %ctaid.x;
	mov.u32 	%r9, %tid.x;
	mad.lo.s32 	%r1, %r7, %r8, %r9;
	mov.u32 	%r10, %ntid.y;
	mov.u32 	%r11, %ctaid.y;
	mov.u32 	%r12, %tid.y;
	mad.lo.s32 	%r13, %r10, %r11, %r12;
	setp.ge.u32 	%p1, %r1, %r4;
	setp.ge.u32 	%p2, %r13, %r5;
	or.pred  	%p3, %p1, %p2;
	@%p3 bra 	$L__BB0_2;
	cvta.to.global.u64 	%rd3, %rd2;
	mad.lo.s32 	%r14, %r3, %r13, %r1;
	mul.lo.s32 	%r15, %r14, 3;
	cvt.u64.u32 	%rd4, %r15;
	add.s64 	%rd5, %rd3, %rd4;
	ld.global.u8 	%rs1, [%rd5];
	add.s32 	%r16, %r15, 1;
	cvt.u64.u32 	%rd6, %r16;
	add.s64 	%rd7, %rd3, %rd6;
	ld.global.u8 	%rs2, [%rd7];
	add.s32 	%r17, %r15, 2;
	cvt.u64.u32 	%rd8, %r17;
	add.s64 	%rd9, %rd3, %rd8;
	ld.global.u8 	%rs3, [%rd9];
	setp.gt.u32 	%p4, %r13, 148;
	shl.b32 	%r18, %r1, 2;
	selp.b16 	%rs4, 255, %rs1, %p4;
	mov.b16 	%rs5, 0;
	sust.b.2d.v4.b8.trap 	[%rd1, {%r18, %r13}], {%rs4, %rs2, %rs3, %rs5};
$L__BB0_2:
	ret;

}
	// .globl	writeLenti
.visible .entry writeLenti(
	.param .u64 writeLenti_param_0,
	.param .u64 writeLenti_param_1,
	.param .u32 writeLenti_param_2,
	.param .u32 writeLenti_param_3
)
{
	.reg .b16 	%rs<9>;
	.reg .b32 	%r<12>;
	.reg .b64 	%rd<3>;

	ld.param.u64 	%rd1, [writeLenti_param_0];
	ld.param.u64 	%rd2, [writeLenti_param_1];
	ld.param.u32 	%r1, [writeLenti_param_2];
	ld.param.u32 	%r2, [writeLenti_param_3];
	mov.u32 	%r3, %ntid.x;
	mov.u32 	%r4, %ctaid.x;
	mov.u32 	%r5, %tid.x;
	mad.lo.s32 	%r6, %r3, %r4, %r5;
	mov.u32 	%r7, %ntid.y;
	mov.u32 	%r8, %ctaid.y;
	mov.u32 	%r9, %tid.y;
	mad.lo.s32 	%r10, %r7, %r8, %r9;
	mad.lo.s32 	%r11, %r2, %r6, %r1;
	suld.b.2d.v4.b8.trap {%rs1, %rs2, %rs3, %rs4}, [%rd2, {%r6, %r10}];
	and.b16  	%rs5, %rs1, 255;
	and.b16  	%rs6, %rs2, 255;
	and.b16  	%rs7, %rs3, 255;
	and.b16  	%rs8, %rs4, 255;
	sust.b.2d.v4.b8.trap 	[%rd1, {%r11, %r10}], {%rs5, %rs6, %rs7, %rs8};
	ret;

}


// ===== COMPILED SASS (sm_100) =====

	.target	sm_100

	.elftype	@"ET_EXEC"


//--------------------- .note.nv.tkinfo           --------------------------
	.section	.note.nv.tkinfo,"",@"SHT_NOTE"
	.sectionflags	@"SHF_NOTE_NV_TKINFO"
	.tkinfo
        /*0018*/ 	.word	0x00000002
        /*0030*/ 	.string	""
        /*0030*/ 	.string	"ptxas"
        /*0030*/ 	.string	"Cuda compilation tools, release 13.0, V13.0.88"
        /*0030*/ 	.string	"Build cuda_13.0.r13.0/compiler.36424714_0"
        /*0030*/ 	.string	"-arch sm_100 -m 64 "



//--------------------- .note.nv.cuinfo           --------------------------
	.section	.note.nv.cuinfo,"",@"SHT_NOTE"
	.sectionflags	@"SHF_NOTE_NV_CUINFO"
        /*0018*/ 	.short	0x0002
        /*001a*/ 	.short	0x0064
        /*001c*/ 	.short	0x0082
	.zero		2


//--------------------- .nv.info                  --------------------------
	.section	.nv.info,"",@"SHT_CUDA_INFO"
	.align	4


	//----- nvinfo : EIATTR_REGCOUNT
	.align		4
        /*0000*/ 	.byte	0x04, 0x2f
        /*0002*/ 	.short	(.L_1 - .L_0)
	.align		4
.L_0:
        /*0004*/ 	.word	index@(color24bitTo32bit)
        /*0008*/ 	.word	0x0000000e


	//----- nvinfo : EIATTR_FRAME_SIZE
	.align		4
.L_1:
        /*000c*/ 	.byte	0x04, 0x11
        /*000e*/ 	.short	(.L_3 - .L_2)
	.align		4
.L_2:
        /*0010*/ 	.word	index@(color24bitTo32bit)
        /*0014*/ 	.word	0x00000000


	//----- nvinfo : EIATTR_REGCOUNT
	.align		4
.L_3:
        /*0018*/ 	.byte	0x04, 0x2f
        /*001a*/ 	.short	(.L_5 - .L_4)
	.align		4
.L_4:
        /*001c*/ 	.word	index@(writeLenti)
        /*0020*/ 	.word	0x00000008


	//----- nvinfo : EIATTR_FRAME_SIZE
	.align		4
.L_5:
        /*0024*/ 	.byte	0x04, 0x11
        /*0026*/ 	.short	(.L_7 - .L_6)
	.align		4
.L_6:
        /*0028*/ 	.word	index@(writeLenti)
        /*002c*/ 	.word	0x00000000


	//----- nvinfo : EIATTR_MIN_STACK_SIZE
	.align		4
.L_7:
        /*0030*/ 	.byte	0x04, 0x12
        /*0032*/ 	.short	(.L_9 - .L_8)
	.align		4
.L_8:
        /*0034*/ 	.word	index@(writeLenti)
        /*0038*/ 	.word	0x00000000


	//----- nvinfo : EIATTR_MIN_STACK_SIZE
	.align		4
.L_9:
        /*003c*/ 	.byte	0x04, 0x12
        /*003e*/ 	.short	(.L_11 - .L_10)
	.align		4
.L_10:
        /*0040*/ 	.word	index@(color24bitTo32bit)
        /*0044*/ 	.word	0x00000000
.L_11:


//--------------------- .nv.compat                --------------------------
	.section	.nv.compat,"",@"SHT_CUDA_COMPAT_INFO"
	.align	4
        /*0000*/ 	.byte	0x02, 0x09, 0x00, 0x00, 0x02, 0x02, 0x02, 0x00, 0x02, 0x05, 0x05, 0x00, 0x03, 0x07, 0x01, 0x01
        /*0010*/ 	.byte	0x02, 0x03, 0x00, 0x00, 0x02, 0x06, 0x01, 0x00, 0x04, 0x0b, 0x08, 0x00, 0x09, 0x00, 0x00, 0x00
        /*0020*/ 	.byte	0x00, 0x00, 0x00, 0x00


//--------------------- .nv.info.writeLenti       --------------------------
	.section	.nv.info.writeLenti,"",@"SHT_CUDA_INFO"
	.sectionflags	@""
	.align	4


	//----- nvinfo : EIATTR_CUDA_API_VERSION
	.align		4
        /*0000*/ 	.byte	0x04, 0x37
        /*0002*/ 	.short	(.L_13 - .L_12)
.L_12:
        /*0004*/ 	.word	0x00000082


	//----- nvinfo : EIATTR_KPARAM_INFO
	.align		4
.L_13:
        /*0008*/ 	.byte	0x04, 0x17
        /*000a*/ 	.short	(.L_15 - .L_14)
.L_14:
        /*000c*/ 	.word	0x00000000
        /*0010*/ 	.short	0x0003
        /*0012*/ 	.short	0x0014
        /*0014*/ 	.byte	0x00, 0xf0, 0x11, 0x00


	//----- nvinfo : EIATTR_KPARAM_INFO
	.align		4
.L_15:
        /*0018*/ 	.byte	0x04, 0x17
        /*001a*/ 	.short	(.L_17 - .L_16)
.L_16:
        /*001c*/ 	.word	0x00000000
        /*0020*/ 	.short	0x0002
        /*0022*/ 	.short	0x0010
        /*0024*/ 	.byte	0x00, 0xf0, 0x11, 0x00


	//----- nvinfo : EIATTR_KPARAM_INFO
	.align		4
.L_17:
        /*0028*/ 	.byte	0x04, 0x17
        /*002a*/ 	.short	(.L_19 - .L_18)
.L_18:
        /*002c*/ 	.word	0x00000000
        /*0030*/ 	.short	0x0001
        /*0032*/ 	.short	0x0008
        /*0034*/ 	.byte	0x00, 0xf0, 0x21, 0x00


	//----- nvinfo : EIATTR_KPARAM_INFO
	.align		4
.L_19:
        /*0038*/ 	.byte	0x04, 0x17
        /*003a*/ 	.short	(.L_21 - .L_20)
.L_20:
        /*003c*/ 	.word	0x00000000
        /*0040*/ 	.short	0x0000
        /*0042*/ 	.short	0x0000
        /*0044*/ 	.byte	0x00, 0xf0, 0x21, 0x00


	//----- nvinfo : EIATTR_SPARSE_MMA_MASK
	.align		4
.L_21:
        /*0048*/ 	.byte	0x03, 0x50
        /*004a*/ 	.short	0x0000


	//----- nvinfo : EIATTR_MAXREG_COUNT
	.align		4
        /*004c*/ 	.byte	0x03, 0x1b
        /*004e*/ 	.short	0x00ff


	//----- nvinfo : EIATTR_MERCURY_ISA_VERSION
	.align		4
        /*0050*/ 	.byte	0x03, 0x5f
        /*0052*/ 	.short	0x0101


	//----- nvinfo : EIATTR_VRC_CTA_INIT_COUNT
	.align		4
        /*0054*/ 	.byte	0x02, 0x4a
	.zero		1
	.zero		1


	//----- nvinfo : EIATTR_EXIT_INSTR_OFFSETS
	.align		4
        /*0058*/ 	.byte	0x04, 0x1c
        /*005a*/ 	.short	(.L_23 - .L_22)


	//   ....[0]....
.L_22:
        /*005c*/ 	.word	0x00000100


	//----- nvinfo : EIATTR_CBANK_PARAM_SIZE
	.align		4
.L_23:
        /*0060*/ 	.byte	0x03, 0x19
        /*0062*/ 	.short	0x0018


	//----- nvinfo : EIATTR_PARAM_CBANK
	.align		4
        /*0064*/ 	.byte	0x04, 0x0a
        /*0066*/ 	.short	(.L_25 - .L_24)
	.align		4
.L_24:
        /*0068*/ 	.word	index@(.nv.constant0.writeLenti)
        /*006c*/ 	.short	0x0380
        /*006e*/ 	.short	0x0018


	//----- nvinfo : EIATTR_SW_WAR
	.align		4
.L_25:
        /*0070*/ 	.byte	0x04, 0x36
        /*0072*/ 	.short	(.L_27 - .L_26)
.L_26:
        /*0074*/ 	.word	0x00000008
.L_27:


//--------------------- .nv.info.color24bitTo32bit --------------------------
	.section	.nv.info.color24bitTo32bit,"",@"SHT_CUDA_INFO"
	.sectionflags	@""
	.align	4


	//----- nvinfo : EIATTR_CUDA_API_VERSION
	.align		4
        /*0000*/ 	.byte	0x04, 0x37
        /*0002*/ 	.short	(.L_29 - .L_28)
.L_28:
        /*0004*/ 	.word	0x00000082


	//----- nvinfo : EIATTR_KPARAM_INFO
	.align		4
.L_29:
        /*0008*/ 	.byte	0x04, 0x17
        /*000a*/ 	.short	(.L_31 - .L_30)
.L_30:
        /*000c*/ 	.word	0x00000000
        /*0010*/ 	.short	0x0004
        /*0012*/ 	.short	0x0018
        /*0014*/ 	.byte	0x00, 0xf0, 0x11, 0x00


	//----- nvinfo : EIATTR_KPARAM_INFO
	.align		4
.L_31:
        /*0018*/ 	.byte	0x04, 0x17
        /*001a*/ 	.short	(.L_33 - .L_32)
.L_32:
        /*001c*/ 	.word	0x00000000
        /*0020*/ 	.short	0x0003
        /*0022*/ 	.short	0x0014
        /*0024*/ 	.byte	0x00, 0xf0, 0x11, 0x00


	//----- nvinfo : EIATTR_KPARAM_INFO
	.align		4
.L_33:
        /*0028*/ 	.byte	0x04, 0x17
        /*002a*/ 	.short	(.L_35 - .L_34)
.L_34:
        /*002c*/ 	.word	0x00000000
        /*0030*/ 	.short	0x0002
        /*0032*/ 	.short	0x0010
        /*0034*/ 	.byte	0x00, 0xf0, 0x11, 0x00


	//----- nvinfo : EIATTR_KPARAM_INFO
	.align		4
.L_35:
        /*0038*/ 	.byte	0x04, 0x17
        /*003a*/ 	.short	(.L_37 - .L_36)
.L_36:
        /*003c*/ 	.word	0x00000000
        /*0040*/ 	.short	0x0001
        /*0042*/ 	.short	0x0008
        /*0044*/ 	.byte	0x00, 0xf5, 0x21, 0x00


	//----- nvinfo : EIATTR_KPARAM_INFO
	.align		4
.L_37:
        /*0048*/ 	.byte	0x04, 0x17
        /*004a*/ 	.short	(.L_39 - .L_38)
.L_38:
        /*004c*/ 	.word	0x00000000
        /*0050*/ 	.short	0x0000
        /*0052*/ 	.short	0x0000
        /*0054*/ 	.byte	0x00, 0xf0, 0x21, 0x00


	//----- nvinfo : EIATTR_SPARSE_MMA_MASK
	.align		4
.L_39:
        /*0058*/ 	.byte	0x03, 0x50
        /*005a*/ 	.short	0x0000


	//----- nvinfo : EIATTR_MAXREG_COUNT
	.align		4
        /*005c*/ 	.byte	0x03, 0x1b
        /*005e*/ 	.short	0x00ff


	//----- nvinfo : EIATTR_MERCURY_ISA_VERSION
	.align		4
        /*0060*/ 	.byte	0x03, 0x5f
        /*0062*/ 	.short	0x0101


	//----- nvinfo : EIATTR_VRC_CTA_INIT_COUNT
	.align		4
        /*0064*/ 	.byte	0x02, 0x4a
	.zero		1
	.zero		1


	//----- nvinfo : EIATTR_EXIT_INSTR_OFFSETS
	.align		4
        /*0068*/ 	.byte	0x04, 0x1c
        /*006a*/ 	.short	(.L_41 - .L_40)


	//   ....[0]....
.L_40:
        /*006c*/ 	.word	0x000000d0


	//   ....[1]....
        /*0070*/ 	.word	0x00000260


	//----- nvinfo : EIATTR_CBANK_PARAM_SIZE
	.align		4
.L_41:
        /*0074*/ 	.byte	0x03, 0x19
        /*0076*/ 	.short	0x001c


	//----- nvinfo : EIATTR_PARAM_CBANK
	.align		4
        /*0078*/ 	.byte	0x04, 0x0a
        /*007a*/ 	.short	(.L_43 - .L_42)
	.align		4
.L_42:
        /*007c*/ 	.word	index@(.nv.constant0.color24bitTo32bit)
        /*0080*/ 	.short	0x0380
        /*0082*/ 	.short	0x001c


	//----- nvinfo : EIATTR_SW_WAR
	.align		4
.L_43:
        /*0084*/ 	.byte	0x04, 0x36
        /*0086*/ 	.short	(.L_45 - .L_44)
.L_44:
        /*0088*/ 	.word	0x00000008
.L_45:


//--------------------- .nv.callgraph             --------------------------
	.section	.nv.callgraph,"",@"SHT_CUDA_CALLGRAPH"
	.align	4
	.sectionentsize	8
	.align		4
        /*0000*/ 	.word	0x00000000
	.align		4
        /*0004*/ 	.word	0xffffffff
	.align		4
        /*0008*/ 	.word	0x00000000
	.align		4
        /*000c*/ 	.word	0xfffffffe
	.align		4
        /*0010*/ 	.word	0x00000000
	.align		4
        /*0014*/ 	.word	0xfffffffd
	.align		4
        /*0018*/ 	.word	0x00000000
	.align		4
        /*001c*/ 	.word	0xfffffffc


//--------------------- .text.writeLenti          --------------------------
	.section	.text.writeLenti,"ax",@progbits
	.align	128
        .global         writeLenti
        .type           writeLenti,@function
        .size           writeLenti,(.L_x_2 - writeLenti)
        .other          writeLenti,@"STO_CUDA_ENTRY STV_DEFAULT"
writeLenti:
.text.writeLenti:
[----:B------:R-:W-:Y:S01]  /*0000*/  LDC R1, c[0x0][0x37c] ;  /* 0x0000df00ff017b82 */ /* 0x000fe20000000800 */
[----:B------:R-:W0:Y:S01]  /*0010*/  S2R R2, SR_CTAID.X ;  /* 0x0000000000027919 */ /* 0x000e220000002500 */
[----:B------:R-:W0:Y:S01]  /*0020*/  LDCU UR4, c[0x0][0x360] ;  /* 0x00006c00ff0477ac */ /* 0x000e220008000800 */
[----:B------:R-:W0:Y:S01]  /*0030*/  S2R R3, SR_TID.X ;  /* 0x0000000000037919 */ /* 0x000e220000002100 */
[----:B------:R-:W1:Y:S01]  /*0040*/  LDCU UR5, c[0x0][0x364] ;  /* 0x00006c80ff0577ac */ /* 0x000e620008000800 */
[----:B------:R-:W1:Y:S01]  /*0050*/  S2R R0, SR_CTAID.Y ;  /* 0x0000000000007919 */ /* 0x000e620000002600 */
[----:B------:R-:W2:Y:S01]  /*0060*/  LDCU UR6, c[0x0][0x388] ;  /* 0x00007100ff0677ac */ /* 0x000ea20008000800 */
[----:B------:R-:W1:Y:S01]  /*0070*/  S2R R5, SR_TID.Y ;  /* 0x0000000000057919 */ /* 0x000e620000002200 */
[----:B0-----:R-:W-:Y:S02]  /*0080*/  IMAD R2, R2, UR4, R3 ;  /* 0x0000000402027c24 */ /* 0x001fe4000f8e0203 */
[----:B-1----:R-:W-:-:S02]  /*0090*/  IMAD R3, R0, UR5, R5 ;  /* 0x0000000500037c24 */ /* 0x002fc4000f8e0205 */
[----:B------:R-:W0:Y:S02]  /*00a0*/  LDC.64 R4, c[0x0][0x390] ;  /* 0x0000e400ff047b82 */ /* 0x000e240000000a00 */
[----:B--2---:R-:W5:Y:S01]  /*00b0*/  SULD.D.BA.2D.STRONG.SM.TRAP R0, [R2], UR6 ;  /* 0x70ff060002007f99 */ /* 0x004f6200081ea900 */
[----:B------:R-:W1:Y:S01]  /*00c0*/  LDCU UR4, c[0x0][0x380] ;  /* 0x00007000ff0477ac */ /* 0x000e620008000800 */
[----:B0-----:R-:W-:Y:S01]  /*00d0*/  IMAD R4, R2, R5, R4 ;  /* 0x0000000502047224 */ /* 0x001fe200078e0204 */
[----:B------:R-:W-:-:S04]  /*00e0*/  MOV R5, R3 ;  /* 0x0000000300057202 */ /* 0x000fc80000000f00 */
[----:B-1---5:R0:W-:Y:S02]  /*00f0*/  SUST.D.BA.2D.STRONG.SM.TRAP [R4], R0, UR4 ;  /* 0x70ff040004007f9d */ /* 0x0221e4000810a900 */
[----:B0-----:R-:W-:Y:S05]  /*0100*/  EXIT ;  /* 0x000000000000794d */ /* 0x001fea0003800000 */
.L_x_0:
[----:B------:R-:W-:-:S00]  /*0110*/  BRA `(.L_x_0) ;  /* 0xfffffffc00fc7947 */ /* 0x000fc0000383ffff */
[----:B------:R-:W-:-:S00]  /*0120*/  NOP ;  /* 0x0000000000007918 */ /* 0x000fc00000000000 */
        /* <DEDUP_REMOVED lines=13> */
.L_x_2:


//--------------------- .text.color24bitTo32bit   --------------------------
	.section	.text.color24bitTo32bit,"ax",@progbits
	.align	128
        .global         color24bitTo32bit
        .type           color24bitTo32bit,@function
        .size           color24bitTo32bit,(.L_x_3 - color24bitTo32bit)
        .other          color24bitTo32bit,@"STO_CUDA_ENTRY STV_DEFAULT"
color24bitTo32bit:
.text.color24bitTo32bit:
[----:B------:R-:W-:Y:S01]  /*0000*/  LDC R1, c[0x0][0x37c] ;  /* 0x0000df00ff017b82 */ /* 0x000fe20000000800 */
[----:B------:R-:W0:Y:S01]  /*0010*/  S2R R3, SR_CTAID.Y ;  /* 0x0000000000037919 */ /* 0x000e220000002600 */
[----:B------:R-:W1:Y:S01]  /*0020*/  LDCU UR4, c[0x0][0x360] ;  /* 0x00006c00ff0477ac */ /* 0x000e620008000800 */
[----:B------:R-:W0:Y:S01]  /*0030*/  S2R R0, SR_TID.Y ;  /* 0x0000000000007919 */ /* 0x000e220000002200 */
[----:B------:R-:W0:Y:S01]  /*0040*/  LDCU UR5, c[0x0][0x364] ;  /* 0x00006c80ff0577ac */ /* 0x000e220008000800 */
[----:B------:R-:W1:Y:S01]  /*0050*/  S2R R2, SR_CTAID.X ;  /* 0x0000000000027919 */ /* 0x000e620000002500 */
[----:B------:R-:W2:Y:S01]  /*0060*/  LDCU UR6, c[0x0][0x398] ;  /* 0x00007300ff0677ac */ /* 0x000ea20008000800 */
[----:B------:R-:W1:Y:S01]  /*0070*/  S2R R5, SR_TID.X ;  /* 0x0000000000057919 */ /* 0x000e620000002100 */
[----:B------:R-:W3:Y:S01]  /*0080*/  LDCU UR7, c[0x0][0x394] ;  /* 0x00007280ff0777ac */ /* 0x000ee20008000800 */
[----:B0-----:R-:W-:-:S05]  /*0090*/  IMAD R3, R3, UR5, R0 ;  /* 0x0000000503037c24 */ /* 0x001fca000f8e0200 */
[----:B--2---:R-:W-:Y:S01]  /*00a0*/  ISETP.GE.U32.AND P0, PT, R3, UR6, PT ;  /* 0x0000000603007c0c */ /* 0x004fe2000bf06070 */
[----:B-1----:R-:W-:-:S05]  /*00b0*/  IMAD R2, R2, UR4, R5 ;  /* 0x0000000402027c24 */ /* 0x002fca000f8e0205 */
[----:B---3--:R-:W-:-:S13]  /*00c0*/  ISETP.GE.U32.OR P0, PT, R2, UR7, P0 ;  /* 0x0000000702007c0c */ /* 0x008fda0008706470 */
[----:B------:R-:W-:Y:S05]  /*00d0*/  @P0 EXIT ;  /* 0x000000000000094d */ /* 0x000fea0003800000 */
[----:B------:R-:W0:Y:S01]  /*00e0*/  LDCU UR4, c[0x0][0x390] ;  /* 0x00007200ff0477ac */ /* 0x000e220008000800 */
[----:B------:R-:W1:Y:S01]  /*00f0*/  LDCU.64 UR6, c[0x0][0x388] ;  /* 0x00007100ff0677ac */ /* 0x000e620008000a00 */
[----:B0-----:R-:W-:Y:S01]  /*0100*/  IMAD R0, R3, UR4, R2 ;  /* 0x0000000403007c24 */ /* 0x001fe2000f8e0202 */
[----:B------:R-:W0:Y:S03]  /*0110*/  LDCU.64 UR4, c[0x0][0x358] ;  /* 0x00006b00ff0477ac */ /* 0x000e260008000a00 */
[----:B------:R-:W-:-:S04]  /*0120*/  IMAD R0, R0, 0x3, RZ ;  /* 0x0000000300007824 */ /* 0x000fc800078e02ff */
[C---:B------:R-:W-:Y:S01]  /*0130*/  VIADD R6, R0.reuse, 0x1 ;  /* 0x0000000100067836 */ /* 0x040fe20000000000 */
[C---:B-1----:R-:W-:Y:S01]  /*0140*/  IADD3 R4, P1, PT, R0.reuse, UR6, RZ ;  /* 0x0000000600047c10 */ /* 0x042fe2000ff3e0ff */
[----:B------:R-:W-:-:S03]  /*0150*/  VIADD R0, R0, 0x2 ;  /* 0x0000000200007836 */ /* 0x000fc60000000000 */
[----:B------:R-:W-:Y:S01]  /*0160*/  IADD3 R6, P0, PT, R6, UR6, RZ ;  /* 0x0000000606067c10 */ /* 0x000fe2000ff1e0ff */
[----:B------:R-:W-:Y:S01]  /*0170*/  IMAD.X R5, RZ, RZ, UR7, P1 ;  /* 0x00000007ff057e24 */ /* 0x000fe200088e06ff */
[----:B------:R-:W-:-:S03]  /*0180*/  IADD3 R8, P1, PT, R0, UR6, RZ ;  /* 0x0000000600087c10 */ /* 0x000fc6000ff3e0ff */
[----:B------:R-:W-:Y:S01]  /*0190*/  IMAD.X R7, RZ, RZ, UR7, P0 ;  /* 0x00000007ff077e24 */ /* 0x000fe200080e06ff */
[----:B0-----:R-:W2:Y:S01]  /*01a0*/  LDG.E.U8 R4, desc[UR4][R4.64] ;  /* 0x0000000404047981 */ /* 0x001ea2000c1e1100 */
[----:B------:R-:W-:-:S03]  /*01b0*/  IMAD.X R9, RZ, RZ, UR7, P1 ;  /* 0x00000007ff097e24 */ /* 0x000fc600088e06ff */
[----:B------:R-:W3:Y:S04]  /*01c0*/  LDG.E.U8 R6, desc[UR4][R6.64] ;  /* 0x0000000406067981 */ /* 0x000ee8000c1e1100 */
[----:B------:R-:W4:Y:S01]  /*01d0*/  LDG.E.U8 R8, desc[UR4][R8.64] ;  /* 0x0000000408087981 */ /* 0x000f22000c1e1100 */
[----:B------:R-:W-:Y:S01]  /*01e0*/  ISETP.GT.U32.AND P0, PT, R3, 0x94, PT ;  /* 0x000000940300780c */ /* 0x000fe20003f04070 */
[----:B------:R-:W0:Y:S01]  /*01f0*/  LDCU UR4, c[0x0][0x380] ;  /* 0x00007000ff0477ac */ /* 0x000e220008000800 */
[----:B------:R-:W-:Y:S02]  /*0200*/  IMAD.SHL.U32 R2, R2, 0x4, RZ ;  /* 0x0000000402027824 */ /* 0x000fe400078e00ff */
[----:B--2---:R-:W-:-:S04]  /*0210*/  SEL R11, R4, 0xff, !P0 ;  /* 0x000000ff040b7807 */ /* 0x004fc80004000000 */
[----:B---3--:R-:W-:-:S04]  /*0220*/  PRMT R11, R6, 0x7604, R11 ;  /* 0x00007604060b7816 */ /* 0x008fc8000000000b */
[----:B----4-:R-:W-:-:S04]  /*0230*/  PRMT R11, R8, 0x7054, R11 ;  /* 0x00007054080b7816 */ /* 0x010fc8000000000b */
[----:B------:R-:W-:-:S04]  /*0240*/  PRMT R11, RZ, 0x654, R11 ;  /* 0x00000654ff0b7816 */ /* 0x000fc8000000000b */
[----:B0-----:R0:W-:Y:S02]  /*0250*/  SUST.D.BA.2D.STRONG.SM.TRAP [R2], R11, UR4 ;  /* 0x70ff040b02007f9d */ /* 0x0011e4000810a900 */
[----:B0-----:R-:W-:Y:S05]  /*0260*/  EXIT ;  /* 0x000000000000794d */ /* 0x001fea0003800000 */
.L_x_1:
        /* <DEDUP_REMOVED lines=9> */
.L_x_3:


//--------------------- .nv.shared.reserved.0     --------------------------
	.section	.nv.shared.reserved.0,"aw",@nobits
	.weak		__nv_reservedSMEM_offset_0_alias
	.size		__nv_reservedSMEM_offset_0_alias, 0, 64
	.other		__nv_reservedSMEM_offset_0_alias,@"STO_CUDA_RESERVED_SHARED STV_DEFAULT"
__nv_reservedSMEM_offset_0_alias:
	.zero		0
	.zero		64


//--------------------- .nv.constant0.writeLenti  --------------------------
	.section	.nv.constant0.writeLenti,"a",@progbits
	.sectionflags	@""
	.align	4
.nv.constant0.writeLenti:
	.zero		920


//--------------------- .nv.constant0.color24bitTo32bit --------------------------
	.section	.nv.constant0.color24bitTo32bit,"a",@progbits
	.sectionflags	@""
	.align	4
.nv.constant0.color24bitTo32bit:
	.zero		924


//--------------------- SYMBOLS --------------------------

	.type		.nv.reservedSmem.offset0,@object
	.size		.nv.reservedSmem.offset0,0x4
